//
// Generated by NVIDIA NVVM Compiler
//
// Compiler Build ID: CL-36424714
// Cuda compilation tools, release 13.0, V13.0.88
// Based on NVVM 20.0.0
//

.version 9.0
.target sm_100
.address_size 64

	// .globl	_Z11k_matvecmullPdS_S_

.visible .entry _Z11k_matvecmullPdS_S_(
	.param .u64 _Z11k_matvecmullPdS_S__param_0,
	.param .u64 .ptr .align 1 _Z11k_matvecmullPdS_S__param_1,
	.param .u64 .ptr .align 1 _Z11k_matvecmullPdS_S__param_2,
	.param .u64 .ptr .align 1 _Z11k_matvecmullPdS_S__param_3
)
{
	.reg .pred 	%p<4>;
	.reg .b32 	%r<6>;
	.reg .b64 	%rd<14>;
	.reg .b64 	%fd<10>;

	ld.param.u64 	%rd5, [_Z11k_matvecmullPdS_S__param_0];
	ld.param.u64 	%rd2, [_Z11k_matvecmullPdS_S__param_1];
	ld.param.u64 	%rd3, [_Z11k_matvecmullPdS_S__param_2];
	ld.param.u64 	%rd4, [_Z11k_matvecmullPdS_S__param_3];
	mov.u32 	%r1, %tid.x;
	mov.u32 	%r2, %ntid.x;
	mov.u32 	%r3, %ctaid.x;
	mad.lo.s32 	%r4, %r2, %r3, %r1;
	cvt.u64.u32 	%rd1, %r4;
	setp.eq.s32 	%p1, %r4, 0;
	add.s64 	%rd7, %rd5, -1;
	setp.le.s64 	%p2, %rd7, %rd1;
	or.pred  	%p3, %p1, %p2;
	@%p3 bra 	$L__BB0_2;
	cvta.to.global.u64 	%rd8, %rd4;
	cvta.to.global.u64 	%rd9, %rd2;
	cvta.to.global.u64 	%rd10, %rd3;
	ld.global.f64 	%fd1, [%rd8];
	shl.b64 	%rd11, %rd1, 3;
	add.s64 	%rd12, %rd9, %rd11;
	ld.global.f64 	%fd2, [%rd12];
	ld.global.f64 	%fd3, [%rd8+8];
	ld.global.f64 	%fd4, [%rd12+8];
	mul.f64 	%fd5, %fd3, %fd4;
	fma.rn.f64 	%fd6, %fd1, %fd2, %fd5;
	ld.global.f64 	%fd7, [%rd8+16];
	ld.global.f64 	%fd8, [%rd12+-8];
	fma.rn.f64 	%fd9, %fd7, %fd8, %fd6;
	add.s64 	%rd13, %rd10, %rd11;
	st.global.f64 	[%rd13], %fd9;
$L__BB0_2:
	ret;

}


// ===== COMPILED SASS (sm_100) =====

	.target	sm_100

	.elftype	@"ET_EXEC"


//--------------------- .note.nv.tkinfo           --------------------------
	.section	.note.nv.tkinfo,"",@"SHT_NOTE"
	.sectionflags	@"SHF_NOTE_NV_TKINFO"
	.tkinfo
        /*0018*/ 	.word	0x00000002
        /*0030*/ 	.string	""
        /*0030*/ 	.string	"ptxas"
        /*0030*/ 	.string	"Cuda compilation tools, release 13.0, V13.0.88"
        /*0030*/ 	.string	"Build cuda_13.0.r13.0/compiler.36424714_0"
        /*0030*/ 	.string	"-arch sm_100 -m 64 "



//--------------------- .note.nv.cuinfo           --------------------------
	.section	.note.nv.cuinfo,"",@"SHT_NOTE"
	.sectionflags	@"SHF_NOTE_NV_CUINFO"
        /*0018*/ 	.short	0x0002
        /*001a*/ 	.short	0x0064
        /*001c*/ 	.short	0x0082
	.zero		2


//--------------------- .nv.info                  --------------------------
	.section	.nv.info,"",@"SHT_CUDA_INFO"
	.align	4


	//----- nvinfo : EIATTR_REGCOUNT
	.align		4
        /*0000*/ 	.byte	0x04, 0x2f
        /*0002*/ 	.short	(.L_1 - .L_0)
	.align		4
.L_0:
        /*0004*/ 	.word	index@(_Z11k_matvecmullPdS_S_)
        /*0008*/ 	.word	0x00000015


	//----- nvinfo : EIATTR_FRAME_SIZE
	.align		4
.L_1:
        /*000c*/ 	.byte	0x04, 0x11
        /*000e*/ 	.short	(.L_3 - .L_2)
	.align		4
.L_2:
        /*0010*/ 	.word	index@(_Z11k_matvecmullPdS_S_)
        /*0014*/ 	.word	0x00000000


	//----- nvinfo : EIATTR_MIN_STACK_SIZE
	.align		4
.L_3:
        /*0018*/ 	.byte	0x04, 0x12
        /*001a*/ 	.short	(.L_5 - .L_4)
	.align		4
.L_4:
        /*001c*/ 	.word	index@(_Z11k_matvecmullPdS_S_)
        /*0020*/ 	.word	0x00000000
.L_5:


//--------------------- .nv.compat                --------------------------
	.section	.nv.compat,"",@"SHT_CUDA_COMPAT_INFO"
	.align	4
        /*0000*/ 	.byte	0x02, 0x09, 0x00, 0x00, 0x02, 0x02, 0x01, 0x00, 0x02, 0x05, 0x05, 0x00, 0x03, 0x07, 0x01, 0x01
        /*0010*/ 	.byte	0x02, 0x03, 0x00, 0x00, 0x02, 0x06, 0x01, 0x00, 0x04, 0x0b, 0x08, 0x00, 0x01, 0x00, 0x00, 0x00
        /*0020*/ 	.byte	0x00, 0x00, 0x00, 0x00


//--------------------- .nv.info._Z11k_matvecmullPdS_S_ --------------------------
	.section	.nv.info._Z11k_matvecmullPdS_S_,"",@"SHT_CUDA_INFO"
	.sectionflags	@""
	.align	4


	//----- nvinfo : EIATTR_CUDA_API_VERSION
	.align		4
        /*0000*/ 	.byte	0x04, 0x37
        /*0002*/ 	.short	(.L_7 - .L_6)
.L_6:
        /*0004*/ 	.word	0x00000082


	//----- nvinfo : EIATTR_KPARAM_INFO
	.align		4
.L_7:
        /*0008*/ 	.byte	0x04, 0x17
        /*000a*/ 	.short	(.L_9 - .L_8)
.L_8:
        /*000c*/ 	.word	0x00000000
        /*0010*/ 	.short	0x0003
        /*0012*/ 	.short	0x0018
        /*0014*/ 	.byte	0x00, 0xf5, 0x21, 0x00


	//----- nvinfo : EIATTR_KPARAM_INFO
	.align		4
.L_9:
        /*0018*/ 	.byte	0x04, 0x17
        /*001a*/ 	.short	(.L_11 - .L_10)
.L_10:
        /*001c*/ 	.word	0x00000000
        /*0020*/ 	.short	0x0002
        /*0022*/ 	.short	0x0010
        /*0024*/ 	.byte	0x00, 0xf5, 0x21, 0x00


	//----- nvinfo : EIATTR_KPARAM_INFO
	.align		4
.L_11:
        /*0028*/ 	.byte	0x04, 0x17
        /*002a*/ 	.short	(.L_13 - .L_12)
.L_12:
        /*002c*/ 	.word	0x00000000
        /*0030*/ 	.short	0x0001
        /*0032*/ 	.short	0x0008
        /*0034*/ 	.byte	0x00, 0xf5, 0x21, 0x00


	//----- nvinfo : EIATTR_KPARAM_INFO
	.align		4
.L_13:
        /*0038*/ 	.byte	0x04, 0x17
        /*003a*/ 	.short	(.L_15 - .L_14)
.L_14:
        /*003c*/ 	.word	0x00000000
        /*0040*/ 	.short	0x0000
        /*0042*/ 	.short	0x0000
        /*0044*/ 	.byte	0x00, 0xf0, 0x21, 0x00


	//----- nvinfo : EIATTR_SPARSE_MMA_MASK
	.align		4
.L_15:
        /*0048*/ 	.byte	0x03, 0x50
        /*004a*/ 	.short	0x0000


	//----- nvinfo : EIATTR_MAXREG_COUNT
	.align		4
        /*004c*/ 	.byte	0x03, 0x1b
        /*004e*/ 	.short	0x00ff


	//----- nvinfo : EIATTR_MERCURY_ISA_VERSION
	.align		4
        /*0050*/ 	.byte	0x03, 0x5f
        /*0052*/ 	.short	0x0101


	//----- nvinfo : EIATTR_VRC_CTA_INIT_COUNT
	.align		4
        /*0054*/ 	.byte	0x02, 0x4a
	.zero		1
	.zero		1


	//----- nvinfo : EIATTR_EXIT_INSTR_OFFSETS
	.align		4
        /*0058*/ 	.byte	0x04, 0x1c
        /*005a*/ 	.short	(.L_17 - .L_16)


	//   ....[0]....
.L_16:
        /*005c*/ 	.word	0x000000c0


	//   ....[1]....
        /*0060*/ 	.word	0x00000210


	//----- nvinfo : EIATTR_CBANK_PARAM_SIZE
	.align		4
.L_17:
        /*0064*/ 	.byte	0x03, 0x19
        /*0066*/ 	.short	0x0020


	//----- nvinfo : EIATTR_PARAM_CBANK
	.align		4
        /*0068*/ 	.byte	0x04, 0x0a
        /*006a*/ 	.short	(.L_19 - .L_18)
	.align		4
.L_18:
        /*006c*/ 	.word	index@(.nv.constant0._Z11k_matvecmullPdS_S_)
        /*0070*/ 	.short	0x0380
        /*0072*/ 	.short	0x0020


	//----- nvinfo : EIATTR_SW_WAR
	.align		4
.L_19:
        /*0074*/ 	.byte	0x04, 0x36
        /*0076*/ 	.short	(.L_21 - .L_20)
.L_20:
        /*0078*/ 	.word	0x00000008
.L_21:


//--------------------- .nv.callgraph             --------------------------
	.section	.nv.callgraph,"",@"SHT_CUDA_CALLGRAPH"
	.align	4
	.sectionentsize	8
	.align		4
        /*0000*/ 	.word	0x00000000
	.align		4
        /*0004*/ 	.word	0xffffffff
	.align		4
        /*0008*/ 	.word	0x00000000
	.align		4
        /*000c*/ 	.word	0xfffffffe
	.align		4
        /*0010*/ 	.word	0x00000000
	.align		4
        /*0014*/ 	.word	0xfffffffd
	.align		4
        /*0018*/ 	.word	0x00000000
	.align		4
        /*001c*/ 	.word	0xfffffffc


//--------------------- .text._Z11k_matvecmullPdS_S_ --------------------------
	.section	.text._Z11k_matvecmullPdS_S_,"ax",@progbits
	.align	128
        .global         _Z11k_matvecmullPdS_S_
        .type           _Z11k_matvecmullPdS_S_,@function
        .size           _Z11k_matvecmullPdS_S_,(.L_x_1 - _Z11k_matvecmullPdS_S_)
        .other          _Z11k_matvecmullPdS_S_,@"STO_CUDA_ENTRY STV_DEFAULT"
_Z11k_matvecmullPdS_S_:
.text._Z11k_matvecmullPdS_S_:
[----:B------:R-:W-:Y:S01]  /*0000*/  LDC R1, c[0x0][0x37c] ;  /* 0x0000df00ff017b82 */ /* 0x000fe20000000800 */
[----:B------:R-:W0:Y:S01]  /*0010*/  S2R R0, SR_TID.X ;  /* 0x0000000000007919 */ /* 0x000e220000002100 */
[----:B------:R-:W1:Y:S01]  /*0020*/  LDCU.64 UR4, c[0x0][0x380] ;  /* 0x00007000ff0477ac */ /* 0x000e620008000a00 */
[----:B------:R-:W0:Y:S01]  /*0030*/  S2R R3, SR_CTAID.X ;  /* 0x0000000000037919 */ /* 0x000e220000002500 */
[----:B------:R-:W0:Y:S01]  /*0040*/  LDCU UR6, c[0x0][0x360] ;  /* 0x00006c00ff0677ac */ /* 0x000e220008000800 */
[----:B-1----:R-:W-:-:S04]  /*0050*/  UIADD3 UR4, UP0, UPT, UR4, -0x1, URZ ;  /* 0xffffffff04047890 */ /* 0x002fc8000ff1e0ff */
[----:B------:R-:W-:-:S06]  /*0060*/  UIADD3.X UR5, UPT, UPT, UR5, -0x1, URZ, UP0, !UPT ;  /* 0xffffffff05057890 */ /* 0x000fcc00087fe4ff */
[----:B------:R-:W-:Y:S02]  /*0070*/  IMAD.U32 R2, RZ, RZ, UR5 ;  /* 0x00000005ff027e24 */ /* 0x000fe4000f8e00ff */
[----:B0-----:R-:W-:-:S05]  /*0080*/  IMAD R0, R3, UR6, R0 ;  /* 0x0000000603007c24 */ /* 0x001fca000f8e0200 */
[----:B------:R-:W-:-:S04]  /*0090*/  ISETP.LT.U32.AND P0, PT, R0, UR4, PT ;  /* 0x0000000400007c0c */ /* 0x000fc8000bf01070 */
[----:B------:R-:W-:-:S04]  /*00a0*/  ISETP.GT.AND.EX P0, PT, R2, RZ, PT, P0 ;  /* 0x000000ff0200720c */ /* 0x000fc80003f04300 */
[----:B------:R-:W-:-:S13]  /*00b0*/  ISETP.EQ.OR P0, PT, R0, RZ, !P0 ;  /* 0x000000ff0000720c */ /* 0x000fda0004702670 */
[----:B------:R-:W-:Y:S05]  /*00c0*/  @P0 EXIT ;  /* 0x000000000000094d */ /* 0x000fea0003800000 */
[----:B------:R-:W0:Y:S01]  /*00d0*/  LDCU.64 UR6, c[0x0][0x388] ;  /* 0x00007100ff0677ac */ /* 0x000e220008000a00 */
[----:B------:R-:W1:Y:S01]  /*00e0*/  LDC.64 R2, c[0x0][0x398] ;  /* 0x0000e600ff027b82 */ /* 0x000e620000000a00 */
[----:B------:R-:W-:Y:S01]  /*00f0*/  IMAD.SHL.U32 R18, R0, 0x8, RZ ;  /* 0x0000000800127824 */ /* 0x000fe200078e00ff */
[----:B------:R-:W-:Y:S01]  /*0100*/  SHF.R.U32.HI R0, RZ, 0x1d, R0 ;  /* 0x0000001dff007819 */ /* 0x000fe20000011600 */
[----:B------:R-:W1:Y:S03]  /*0110*/  LDCU.64 UR4, c[0x0][0x358] ;  /* 0x00006b00ff0477ac */ /* 0x000e660008000a00 */
[----:B0-----:R-:W-:-:S04]  /*0120*/  IADD3 R6, P0, PT, R18, UR6, RZ ;  /* 0x0000000612067c10 */ /* 0x001fc8000ff1e0ff */
[----:B------:R-:W-:Y:S01]  /*0130*/  IADD3.X R7, PT, PT, R0, UR7, RZ, P0, !PT ;  /* 0x0000000700077c10 */ /* 0x000fe200087fe4ff */
[----:B------:R-:W0:Y:S01]  /*0140*/  LDCU.64 UR6, c[0x0][0x390] ;  /* 0x00007200ff0677ac */ /* 0x000e220008000a00 */
[----:B-1----:R-:W2:Y:S04]  /*0150*/  LDG.E.64 R10, desc[UR4][R2.64+0x8] ;  /* 0x00000804020a7981 */ /* 0x002ea8000c1e1b00 */
[----:B------:R-:W2:Y:S04]  /*0160*/  LDG.E.64 R12, desc[UR4][R6.64+0x8] ;  /* 0x00000804060c7981 */ /* 0x000ea8000c1e1b00 */
[----:B------:R-:W3:Y:S04]  /*0170*/  LDG.E.64 R4, desc[UR4][R2.64] ;  /* 0x0000000402047981 */ /* 0x000ee8000c1e1b00 */
[----:B------:R-:W3:Y:S04]  /*0180*/  LDG.E.64 R8, desc[UR4][R6.64] ;  /* 0x0000000406087981 */ /* 0x000ee8000c1e1b00 */
[----:B------:R-:W4:Y:S04]  /*0190*/  LDG.E.64 R14, desc[UR4][R2.64+0x10] ;  /* 0x00001004020e7981 */ /* 0x000f28000c1e1b00 */
[----:B------:R-:W4:Y:S01]  /*01a0*/  LDG.E.64 R16, desc[UR4][R6.64+-0x8] ;  /* 0xfffff80406107981 */ /* 0x000f22000c1e1b00 */
[----:B--2---:R-:W-:-:S08]  /*01b0*/  DMUL R10, R10, R12 ;  /* 0x0000000c0a0a7228 */ /* 0x004fd00000000000 */
[----:B---3--:R-:W-:Y:S01]  /*01c0*/  DFMA R4, R4, R8, R10 ;  /* 0x000000080404722b */ /* 0x008fe2000000000a */
[----:B0-----:R-:W-:-:S04]  /*01d0*/  IADD3 R8, P0, PT, R18, UR6, RZ ;  /* 0x0000000612087c10 */ /* 0x001fc8000ff1e0ff */
[----:B------:R-:W-:-:S03]  /*01e0*/  IADD3.X R9, PT, PT, R0, UR7, RZ, P0, !PT ;  /* 0x0000000700097c10 */ /* 0x000fc600087fe4ff */
[----:B----4-:R-:W-:-:S07]  /*01f0*/  DFMA R4, R14, R16, R4 ;  /* 0x000000100e04722b */ /* 0x010fce0000000004 */
[----:B------:R-:W-:Y:S01]  /*0200*/  STG.E.64 desc[UR4][R8.64], R4 ;  /* 0x0000000408007986 */ /* 0x000fe2000c101b04 */
[----:B------:R-:W-:Y:S05]  /*0210*/  EXIT ;  /* 0x000000000000794d */ /* 0x000fea0003800000 */
.L_x_0:
[----:B------:R-:W-:-:S00]  /*0220*/  BRA `(.L_x_0) ;  /* 0xfffffffc00fc7947 */ /* 0x000fc0000383ffff */
[----:B------:R-:W-:-:S00]  /*0230*/  NOP ;  /* 0x0000000000007918 */ /* 0x000fc00000000000 */
        /* <DEDUP_REMOVED lines=12> */
.L_x_1:


//--------------------- .nv.shared.reserved.0     --------------------------
	.section	.nv.shared.reserved.0,"aw",@nobits
	.weak		__nv_reservedSMEM_offset_0_alias
	.size		__nv_reservedSMEM_offset_0_alias, 0, 64
	.other		__nv_reservedSMEM_offset_0_alias,@"STO_CUDA_RESERVED_SHARED STV_DEFAULT"
__nv_reservedSMEM_offset_0_alias:
	.zero		0
	.zero		64


//--------------------- .nv.constant0._Z11k_matvecmullPdS_S_ --------------------------
	.section	.nv.constant0._Z11k_matvecmullPdS_S_,"a",@progbits
	.sectionflags	@""
	.align	4
.nv.constant0._Z11k_matvecmullPdS_S_:
	.zero		928


//--------------------- SYMBOLS --------------------------

	.type		.nv.reservedSmem.offset0,@object
	.size		.nv.reservedSmem.offset0,0x4
